//
// Generated by NVIDIA NVVM Compiler
//
// Compiler Build ID: CL-36424714
// Cuda compilation tools, release 13.0, V13.0.88
// Based on NVVM 20.0.0
//

.version 9.0
.target sm_100
.address_size 64

	// .globl	_Z15kernel_functioni
.extern .func  (.param .b32 func_retval0) vprintf
(
	.param .b64 vprintf_param_0,
	.param .b64 vprintf_param_1
)
;
// _ZZ15kernel_functioniE11sharedArray has been demoted
.global .align 1 .b8 $str[27] = {91, 37, 100, 93, 32, 115, 104, 97, 114, 101, 100, 65, 114, 114, 97, 121, 91, 37, 100, 93, 32, 61, 32, 37, 102, 10};

.visible .entry _Z15kernel_functioni(
	.param .u32 _Z15kernel_functioni_param_0
)
{
	.local .align 16 .b8 	__local_depot0[16];
	.reg .b64 	%SP;
	.reg .b64 	%SPL;
	.reg .pred 	%p<3>;
	.reg .b32 	%r<11>;
	.reg .b32 	%f<3>;
	.reg .b64 	%rd<5>;
	.reg .b64 	%fd<2>;
	// demoted variable
	.shared .align 4 .b8 _ZZ15kernel_functioniE11sharedArray[256];
	mov.u64 	%SPL, __local_depot0;
	cvta.local.u64 	%SP, %SPL;
	ld.param.u32 	%r4, [_Z15kernel_functioni_param_0];
	mov.u32 	%r1, %ctaid.x;
	mov.u32 	%r5, %ntid.x;
	mov.u32 	%r6, %tid.x;
	mad.lo.s32 	%r2, %r1, %r5, %r6;
	setp.ge.s32 	%p1, %r2, %r4;
	shl.b32 	%r7, %r2, 2;
	mov.u32 	%r8, _ZZ15kernel_functioniE11sharedArray;
	add.s32 	%r3, %r8, %r7;
	@%p1 bra 	$L__BB0_2;
	cvt.rn.f32.s32 	%f1, %r2;
	st.shared.f32 	[%r3], %f1;
$L__BB0_2:
	setp.ge.s32 	%p2, %r2, %r4;
	bar.sync 	0;
	@%p2 bra 	$L__BB0_4;
	add.u64 	%rd1, %SP, 0;
	add.u64 	%rd2, %SPL, 0;
	ld.shared.f32 	%f2, [%r3];
	cvt.f64.f32 	%fd1, %f2;
	st.local.v2.u32 	[%rd2], {%r1, %r2};
	st.local.f64 	[%rd2+8], %fd1;
	mov.u64 	%rd3, $str;
	cvta.global.u64 	%rd4, %rd3;
	{ // callseq 0, 0
	.param .b64 param0;
	st.param.b64 	[param0], %rd4;
	.param .b64 param1;
	st.param.b64 	[param1], %rd1;
	.param .b32 retval0;
	call.uni (retval0), 
	vprintf, 
	(
	param0, 
	param1
	);
	ld.param.b32 	%r9, [retval0];
	} // callseq 0
$L__BB0_4:
	ret;

}


// ===== COMPILED SASS (sm_100) =====

	.target	sm_100

	.elftype	@"ET_EXEC"


//--------------------- .note.nv.tkinfo           --------------------------
	.section	.note.nv.tkinfo,"",@"SHT_NOTE"
	.sectionflags	@"SHF_NOTE_NV_TKINFO"
	.tkinfo
        /*0018*/ 	.word	0x00000002
        /*0030*/ 	.string	""
        /*0030*/ 	.string	"ptxas"
        /*0030*/ 	.string	"Cuda compilation tools, release 13.0, V13.0.88"
        /*0030*/ 	.string	"Build cuda_13.0.r13.0/compiler.36424714_0"
        /*0030*/ 	.string	"-arch sm_100 -m 64 "



//--------------------- .note.nv.cuinfo           --------------------------
	.section	.note.nv.cuinfo,"",@"SHT_NOTE"
	.sectionflags	@"SHF_NOTE_NV_CUINFO"
        /*0018*/ 	.short	0x0002
        /*001a*/ 	.short	0x0064
        /*001c*/ 	.short	0x0082
	.zero		2


//--------------------- .nv.info                  --------------------------
	.section	.nv.info,"",@"SHT_CUDA_INFO"
	.align	4


	//----- nvinfo : EIATTR_REGCOUNT
	.align		4
        /*0000*/ 	.byte	0x04, 0x2f
        /*0002*/ 	.short	(.L_2 - .L_1)
	.align		4
.L_1:
        /*0004*/ 	.word	index@(_Z15kernel_functioni)
        /*0008*/ 	.word	0x00000018


	//----- nvinfo : EIATTR_FRAME_SIZE
	.align		4
.L_2:
        /*000c*/ 	.byte	0x04, 0x11
        /*000e*/ 	.short	(.L_4 - .L_3)
	.align		4
.L_3:
        /*0010*/ 	.word	index@(_Z15kernel_functioni)
        /*0014*/ 	.word	0x00000010


	//----- nvinfo : EIATTR_MIN_STACK_SIZE
	.align		4
.L_4:
        /*0018*/ 	.byte	0x04, 0x12
        /*001a*/ 	.short	(.L_6 - .L_5)
	.align		4
.L_5:
        /*001c*/ 	.word	index@(_Z15kernel_functioni)
        /*0020*/ 	.word	0x00000010
.L_6:


//--------------------- .nv.compat                --------------------------
	.section	.nv.compat,"",@"SHT_CUDA_COMPAT_INFO"
	.align	4
        /*0000*/ 	.byte	0x02, 0x09, 0x00, 0x00, 0x02, 0x02, 0x01, 0x00, 0x02, 0x05, 0x05, 0x00, 0x03, 0x07, 0x01, 0x01
        /*0010*/ 	.byte	0x02, 0x03, 0x00, 0x00, 0x02, 0x06, 0x01, 0x00, 0x04, 0x0b, 0x08, 0x00, 0x09, 0x00, 0x00, 0x00
        /*0020*/ 	.byte	0x00, 0x00, 0x00, 0x00


//--------------------- .nv.info._Z15kernel_functioni --------------------------
	.section	.nv.info._Z15kernel_functioni,"",@"SHT_CUDA_INFO"
	.sectionflags	@""
	.align	4


	//----- nvinfo : EIATTR_CUDA_API_VERSION
	.align		4
        /*0000*/ 	.byte	0x04, 0x37
        /*0002*/ 	.short	(.L_8 - .L_7)
.L_7:
        /*0004*/ 	.word	0x00000082


	//----- nvinfo : EIATTR_KPARAM_INFO
	.align		4
.L_8:
        /*0008*/ 	.byte	0x04, 0x17
        /*000a*/ 	.short	(.L_10 - .L_9)
.L_9:
        /*000c*/ 	.word	0x00000000
        /*0010*/ 	.short	0x0000
        /*0012*/ 	.short	0x0000
        /*0014*/ 	.byte	0x00, 0xf0, 0x11, 0x00


	//----- nvinfo : EIATTR_SPARSE_MMA_MASK
	.align		4
.L_10:
        /*0018*/ 	.byte	0x03, 0x50
        /*001a*/ 	.short	0x0000


	//----- nvinfo : EIATTR_MAXREG_COUNT
	.align		4
        /*001c*/ 	.byte	0x03, 0x1b
        /*001e*/ 	.short	0x00ff


	//----- nvinfo : EIATTR_NUM_BARRIERS
	.align		4
        /*0020*/ 	.byte	0x02, 0x4c
        /*0022*/ 	.byte	0x01
	.zero		1


	//----- nvinfo : EIATTR_EXTERNS
	.align		4
        /*0024*/ 	.byte	0x04, 0x0f
        /*0026*/ 	.short	(.L_12 - .L_11)


	//   ....[0]....
	.align		4
.L_11:
        /*0028*/ 	.word	index@(vprintf)


	//----- nvinfo : EIATTR_MERCURY_ISA_VERSION
	.align		4
.L_12:
        /*002c*/ 	.byte	0x03, 0x5f
        /*002e*/ 	.short	0x0101


	//----- nvinfo : EIATTR_VRC_CTA_INIT_COUNT
	.align		4
        /*0030*/ 	.byte	0x02, 0x4a
	.zero		1
	.zero		1


	//----- nvinfo : EIATTR_SYSCALL_OFFSETS
	.align		4
        /*0034*/ 	.byte	0x04, 0x46
        /*0036*/ 	.short	(.L_14 - .L_13)


	//   ....[0]....
.L_13:
        /*0038*/ 	.word	0x000001e0


	//----- nvinfo : EIATTR_EXIT_INSTR_OFFSETS
	.align		4
.L_14:
        /*003c*/ 	.byte	0x04, 0x1c
        /*003e*/ 	.short	(.L_16 - .L_15)


	//   ....[0]....
.L_15:
        /*0040*/ 	.word	0x00000130


	//   ....[1]....
        /*0044*/ 	.word	0x000001f0


	//----- nvinfo : EIATTR_CRS_STACK_SIZE
	.align		4
.L_16:
        /*0048*/ 	.byte	0x04, 0x1e
        /*004a*/ 	.short	(.L_18 - .L_17)
.L_17:
        /*004c*/ 	.word	0x00000000


	//----- nvinfo : EIATTR_CBANK_PARAM_SIZE
	.align		4
.L_18:
        /*0050*/ 	.byte	0x03, 0x19
        /*0052*/ 	.short	0x0004


	//----- nvinfo : EIATTR_PARAM_CBANK
	.align		4
        /*0054*/ 	.byte	0x04, 0x0a
        /*0056*/ 	.short	(.L_20 - .L_19)
	.align		4
.L_19:
        /*0058*/ 	.word	index@(.nv.constant0._Z15kernel_functioni)
        /*005c*/ 	.short	0x0380
        /*005e*/ 	.short	0x0004


	//----- nvinfo : EIATTR_SW_WAR
	.align		4
.L_20:
        /*0060*/ 	.byte	0x04, 0x36
        /*0062*/ 	.short	(.L_22 - .L_21)
.L_21:
        /*0064*/ 	.word	0x00000008
.L_22:


//--------------------- .nv.callgraph             --------------------------
	.section	.nv.callgraph,"",@"SHT_CUDA_CALLGRAPH"
	.align	4
	.sectionentsize	8
	.align		4
        /*0000*/ 	.word	0x00000000
	.align		4
        /*0004*/ 	.word	0xffffffff
	.align		4
        /*0008*/ 	.word	index@(_Z15kernel_functioni)
	.align		4
        /*000c*/ 	.word	index@(vprintf)
	.align		4
        /*0010*/ 	.word	0x00000000
	.align		4
        /*0014*/ 	.word	0xfffffffe
	.align		4
        /*0018*/ 	.word	0x00000000
	.align		4
        /*001c*/ 	.word	0xfffffffd
	.align		4
        /*0020*/ 	.word	0x00000000
	.align		4
        /*0024*/ 	.word	0xfffffffc


//--------------------- .nv.constant4             --------------------------
	.section	.nv.constant4,"a",@progbits
	.align	8
	.align		8
.nv.constant4:
        /*0000*/ 	.dword	vprintf
	.align		8
        /*0008*/ 	.dword	$str


//--------------------- .text._Z15kernel_functioni --------------------------
	.section	.text._Z15kernel_functioni,"ax",@progbits
	.align	128
        .global         _Z15kernel_functioni
        .type           _Z15kernel_functioni,@function
        .size           _Z15kernel_functioni,(.L_x_2 - _Z15kernel_functioni)
        .other          _Z15kernel_functioni,@"STO_CUDA_ENTRY STV_DEFAULT"
_Z15kernel_functioni:
.text._Z15kernel_functioni:
[----:B------:R-:W0:Y:S01]  /*0000*/  LDC R1, c[0x0][0x37c] ;  /* 0x0000df00ff017b82 */ /* 0x000e220000000800 */
[----:B------:R-:W1:Y:S01]  /*0010*/  S2R R11, SR_TID.X ;  /* 0x00000000000b7919 */ /* 0x000e620000002100 */
[----:B------:R-:W2:Y:S06]  /*0020*/  LDCU UR7, c[0x0][0x2fc] ;  /* 0x00005f80ff0777ac */ /* 0x000eac0008000800 */
[----:B------:R-:W3:Y:S01]  /*0030*/  S2UR UR5, SR_CgaCtaId ;  /* 0x00000000000579c3 */ /* 0x000ee20000008800 */
[----:B0-----:R-:W-:Y:S01]  /*0040*/  VIADD R1, R1, 0xfffffff0 ;  /* 0xfffffff001017836 */ /* 0x001fe20000000000 */
[----:B------:R-:W1:Y:S01]  /*0050*/  S2R R10, SR_CTAID.X ;  /* 0x00000000000a7919 */ /* 0x000e620000002500 */
[----:B------:R-:W1:Y:S01]  /*0060*/  LDCU UR4, c[0x0][0x360] ;  /* 0x00006c00ff0477ac */ /* 0x000e620008000800 */
[----:B------:R-:W0:Y:S01]  /*0070*/  LDCU UR8, c[0x0][0x380] ;  /* 0x00007000ff0877ac */ /* 0x000e220008000800 */
[----:B------:R-:W4:Y:S02]  /*0080*/  LDCU UR6, c[0x0][0x2f8] ;  /* 0x00005f00ff0677ac */ /* 0x000f240008000800 */
[----:B----4-:R-:W-:Y:S01]  /*0090*/  IADD3 R6, P1, PT, R1, UR6, RZ ;  /* 0x0000000601067c10 */ /* 0x010fe2000ff3e0ff */
[----:B-1----:R-:W-:Y:S01]  /*00a0*/  IMAD R11, R10, UR4, R11 ;  /* 0x000000040a0b7c24 */ /* 0x002fe2000f8e020b */
[----:B------:R-:W-:-:S03]  /*00b0*/  UMOV UR4, 0x400 ;  /* 0x0000040000047882 */ /* 0x000fc60000000000 */
[----:B--2---:R-:W-:Y:S01]  /*00c0*/  IMAD.X R7, RZ, RZ, UR7, P1 ;  /* 0x00000007ff077e24 */ /* 0x004fe200088e06ff */
[----:B---3--:R-:W-:Y:S01]  /*00d0*/  ULEA UR4, UR5, UR4, 0x18 ;  /* 0x0000000405047291 */ /* 0x008fe2000f8ec0ff */
[----:B0-----:R-:W-:-:S05]  /*00e0*/  ISETP.GE.AND P0, PT, R11, UR8, PT ;  /* 0x000000080b007c0c */ /* 0x001fca000bf06270 */
[----:B------:R-:W-:-:S08]  /*00f0*/  LEA R0, R11, UR4, 0x2 ;  /* 0x000000040b007c11 */ /* 0x000fd0000f8e10ff */
[----:B------:R-:W-:-:S05]  /*0100*/  @!P0 I2FP.F32.S32 R3, R11 ;  /* 0x0000000b00038245 */ /* 0x000fca0000201400 */
[----:B------:R0:W-:Y:S01]  /*0110*/  @!P0 STS [R0], R3 ;  /* 0x0000000300008388 */ /* 0x0001e20000000800 */
[----:B------:R-:W-:Y:S06]  /*0120*/  BAR.SYNC.DEFER_BLOCKING 0x0 ;  /* 0x0000000000007b1d */ /* 0x000fec0000010000 */
[----:B------:R-:W-:Y:S05]  /*0130*/  @P0 EXIT ;  /* 0x000000000000094d */ /* 0x000fea0003800000 */
[----:B0-----:R-:W0:Y:S01]  /*0140*/  LDS R0, [R0] ;  /* 0x0000000000007984 */ /* 0x001e220000000800 */
[----:B------:R-:W-:Y:S01]  /*0150*/  MOV R8, 0x0 ;  /* 0x0000000000087802 */ /* 0x000fe20000000f00 */
[----:B------:R-:W1:Y:S02]  /*0160*/  LDCU.64 UR4, c[0x4][0x8] ;  /* 0x01000100ff0477ac */ /* 0x000e640008000a00 */
[----:B------:R2:W-:Y:S03]  /*0170*/  STL.64 [R1], R10 ;  /* 0x0000000a01007387 */ /* 0x0005e60000100a00 */
[----:B------:R-:W3:Y:S01]  /*0180*/  LDC.64 R8, c[0x4][R8] ;  /* 0x0100000008087b82 */ /* 0x000ee20000000a00 */
[----:B-1----:R-:W-:Y:S02]  /*0190*/  IMAD.U32 R4, RZ, RZ, UR4 ;  /* 0x00000004ff047e24 */ /* 0x002fe4000f8e00ff */
[----:B------:R-:W-:Y:S01]  /*01a0*/  IMAD.U32 R5, RZ, RZ, UR5 ;  /* 0x00000005ff057e24 */ /* 0x000fe2000f8e00ff */
[----:B0-----:R-:W0:Y:S02]  /*01b0*/  F2F.F64.F32 R2, R0 ;  /* 0x0000000000027310 */ /* 0x001e240000201800 */
[----:B0--3--:R2:W-:Y:S04]  /*01c0*/  STL.64 [R1+0x8], R2 ;  /* 0x0000080201007387 */ /* 0x0095e80000100a00 */
[----:B------:R-:W-:-:S07]  /*01d0*/  LEPC R20, `(.L_x_0) ;  /* 0x000000001014794e */ /* 0x000fce0000000000 */
[----:B--2---:R-:W-:Y:S05]  /*01e0*/  CALL.ABS.NOINC R8 ;  /* 0x0000000008007343 */ /* 0x004fea0003c00000 */
.L_x_0:
[----:B------:R-:W-:Y:S05]  /*01f0*/  EXIT ;  /* 0x000000000000794d */ /* 0x000fea0003800000 */
.L_x_1:
[----:B------:R-:W-:-:S00]  /*0200*/  BRA `(.L_x_1) ;  /* 0xfffffffc00fc7947 */ /* 0x000fc0000383ffff */
[----:B------:R-:W-:-:S00]  /*0210*/  NOP ;  /* 0x0000000000007918 */ /* 0x000fc00000000000 */
        /* <DEDUP_REMOVED lines=14> */
.L_x_2:


//--------------------- .nv.global.init           --------------------------
	.section	.nv.global.init,"aw",@progbits
.nv.global.init:
	.type		$str,@object
	.size		$str,(.L_0 - $str)
$str:
        /*0000*/ 	.byte	0x5b, 0x25, 0x64, 0x5d, 0x20, 0x73, 0x68, 0x61, 0x72, 0x65, 0x64, 0x41, 0x72, 0x72, 0x61, 0x79
        /*0010*/ 	.byte	0x5b, 0x25, 0x64, 0x5d, 0x20, 0x3d, 0x20, 0x25, 0x66, 0x0a, 0x00
.L_0:


//--------------------- .nv.shared._Z15kernel_functioni --------------------------
	.section	.nv.shared._Z15kernel_functioni,"aw",@nobits
	.sectionflags	@""
	.align	4
.nv.shared._Z15kernel_functioni:
	.zero		1280


//--------------------- .nv.shared.reserved.0     --------------------------
	.section	.nv.shared.reserved.0,"aw",@nobits
	.weak		__nv_reservedSMEM_offset_0_alias
	.size		__nv_reservedSMEM_offset_0_alias, 0, 64
	.other		__nv_reservedSMEM_offset_0_alias,@"STO_CUDA_RESERVED_SHARED STV_DEFAULT"
__nv_reservedSMEM_offset_0_alias:
	.zero		0
	.zero		64


//--------------------- .nv.constant0._Z15kernel_functioni --------------------------
	.section	.nv.constant0._Z15kernel_functioni,"a",@progbits
	.sectionflags	@""
	.align	4
.nv.constant0._Z15kernel_functioni:
	.zero		900


//--------------------- SYMBOLS --------------------------

	.type		.nv.reservedSmem.offset0,@object
	.size		.nv.reservedSmem.offset0,0x4
	.type		.nv.reservedSmem.cap,@object
	.size		.nv.reservedSmem.cap,0x4
	.type		vprintf,@function
